//
// Generated by NVIDIA NVVM Compiler
//
// Compiler Build ID: CL-36424714
// Cuda compilation tools, release 13.0, V13.0.88
// Based on NVVM 20.0.0
//

.version 9.0
.target sm_100
.address_size 64

	// .globl	_Z15kernelWithPrintv
.extern .func  (.param .b32 func_retval0) vprintf
(
	.param .b64 vprintf_param_0,
	.param .b64 vprintf_param_1
)
;
.global .align 1 .b8 $str[23] = {84, 104, 114, 101, 97, 100, 32, 37, 100, 32, 105, 110, 32, 98, 108, 111, 99, 107, 32, 37, 100, 10};

.visible .entry _Z15kernelWithPrintv()
{
	.local .align 8 .b8 	__local_depot0[8];
	.reg .b64 	%SP;
	.reg .b64 	%SPL;
	.reg .b32 	%r<5>;
	.reg .b64 	%rd<5>;

	mov.u64 	%SPL, __local_depot0;
	cvta.local.u64 	%SP, %SPL;
	add.u64 	%rd1, %SP, 0;
	add.u64 	%rd2, %SPL, 0;
	mov.u32 	%r1, %tid.x;
	mov.u32 	%r2, %ctaid.x;
	st.local.v2.u32 	[%rd2], {%r1, %r2};
	mov.u64 	%rd3, $str;
	cvta.global.u64 	%rd4, %rd3;
	{ // callseq 0, 0
	.param .b64 param0;
	st.param.b64 	[param0], %rd4;
	.param .b64 param1;
	st.param.b64 	[param1], %rd1;
	.param .b32 retval0;
	call.uni (retval0), 
	vprintf, 
	(
	param0, 
	param1
	);
	ld.param.b32 	%r3, [retval0];
	} // callseq 0
	ret;

}


// ===== COMPILED SASS (sm_100) =====

	.target	sm_100

	.elftype	@"ET_EXEC"


//--------------------- .note.nv.tkinfo           --------------------------
	.section	.note.nv.tkinfo,"",@"SHT_NOTE"
	.sectionflags	@"SHF_NOTE_NV_TKINFO"
	.tkinfo
        /*0018*/ 	.word	0x00000002
        /*0030*/ 	.string	""
        /*0030*/ 	.string	"ptxas"
        /*0030*/ 	.string	"Cuda compilation tools, release 13.0, V13.0.88"
        /*0030*/ 	.string	"Build cuda_13.0.r13.0/compiler.36424714_0"
        /*0030*/ 	.string	"-arch sm_100 -m 64 "



//--------------------- .note.nv.cuinfo           --------------------------
	.section	.note.nv.cuinfo,"",@"SHT_NOTE"
	.sectionflags	@"SHF_NOTE_NV_CUINFO"
        /*0018*/ 	.short	0x0002
        /*001a*/ 	.short	0x0064
        /*001c*/ 	.short	0x0082
	.zero		2


//--------------------- .nv.info                  --------------------------
	.section	.nv.info,"",@"SHT_CUDA_INFO"
	.align	4


	//----- nvinfo : EIATTR_REGCOUNT
	.align		4
        /*0000*/ 	.byte	0x04, 0x2f
        /*0002*/ 	.short	(.L_2 - .L_1)
	.align		4
.L_1:
        /*0004*/ 	.word	index@(_Z15kernelWithPrintv)
        /*0008*/ 	.word	0x00000018


	//----- nvinfo : EIATTR_FRAME_SIZE
	.align		4
.L_2:
        /*000c*/ 	.byte	0x04, 0x11
        /*000e*/ 	.short	(.L_4 - .L_3)
	.align		4
.L_3:
        /*0010*/ 	.word	index@(_Z15kernelWithPrintv)
        /*0014*/ 	.word	0x00000008


	//----- nvinfo : EIATTR_MIN_STACK_SIZE
	.align		4
.L_4:
        /*0018*/ 	.byte	0x04, 0x12
        /*001a*/ 	.short	(.L_6 - .L_5)
	.align		4
.L_5:
        /*001c*/ 	.word	index@(_Z15kernelWithPrintv)
        /*0020*/ 	.word	0x00000008
.L_6:


//--------------------- .nv.compat                --------------------------
	.section	.nv.compat,"",@"SHT_CUDA_COMPAT_INFO"
	.align	4
        /*0000*/ 	.byte	0x02, 0x09, 0x00, 0x00, 0x02, 0x02, 0x01, 0x00, 0x02, 0x05, 0x05, 0x00, 0x03, 0x07, 0x01, 0x01
        /*0010*/ 	.byte	0x02, 0x03, 0x00, 0x00, 0x02, 0x06, 0x01, 0x00, 0x04, 0x0b, 0x08, 0x00, 0x09, 0x00, 0x00, 0x00
        /*0020*/ 	.byte	0x00, 0x00, 0x00, 0x00


//--------------------- .nv.info._Z15kernelWithPrintv --------------------------
	.section	.nv.info._Z15kernelWithPrintv,"",@"SHT_CUDA_INFO"
	.sectionflags	@""
	.align	4


	//----- nvinfo : EIATTR_CUDA_API_VERSION
	.align		4
        /*0000*/ 	.byte	0x04, 0x37
        /*0002*/ 	.short	(.L_8 - .L_7)
.L_7:
        /*0004*/ 	.word	0x00000082


	//----- nvinfo : EIATTR_SPARSE_MMA_MASK
	.align		4
.L_8:
        /*0008*/ 	.byte	0x03, 0x50
        /*000a*/ 	.short	0x0000


	//----- nvinfo : EIATTR_MAXREG_COUNT
	.align		4
        /*000c*/ 	.byte	0x03, 0x1b
        /*000e*/ 	.short	0x00ff


	//----- nvinfo : EIATTR_EXTERNS
	.align		4
        /*0010*/ 	.byte	0x04, 0x0f
        /*0012*/ 	.short	(.L_10 - .L_9)


	//   ....[0]....
	.align		4
.L_9:
        /*0014*/ 	.word	index@(vprintf)


	//----- nvinfo : EIATTR_MERCURY_ISA_VERSION
	.align		4
.L_10:
        /*0018*/ 	.byte	0x03, 0x5f
        /*001a*/ 	.short	0x0101


	//----- nvinfo : EIATTR_VRC_CTA_INIT_COUNT
	.align		4
        /*001c*/ 	.byte	0x02, 0x4a
	.zero		1
	.zero		1


	//----- nvinfo : EIATTR_SYSCALL_OFFSETS
	.align		4
        /*0020*/ 	.byte	0x04, 0x46
        /*0022*/ 	.short	(.L_12 - .L_11)


	//   ....[0]....
.L_11:
        /*0024*/ 	.word	0x000000f0


	//----- nvinfo : EIATTR_EXIT_INSTR_OFFSETS
	.align		4
.L_12:
        /*0028*/ 	.byte	0x04, 0x1c
        /*002a*/ 	.short	(.L_14 - .L_13)


	//   ....[0]....
.L_13:
        /*002c*/ 	.word	0x00000100


	//----- nvinfo : EIATTR_SW_WAR
	.align		4
.L_14:
        /*0030*/ 	.byte	0x04, 0x36
        /*0032*/ 	.short	(.L_16 - .L_15)
.L_15:
        /*0034*/ 	.word	0x00000008
.L_16:


//--------------------- .nv.callgraph             --------------------------
	.section	.nv.callgraph,"",@"SHT_CUDA_CALLGRAPH"
	.align	4
	.sectionentsize	8
	.align		4
        /*0000*/ 	.word	0x00000000
	.align		4
        /*0004*/ 	.word	0xffffffff
	.align		4
        /*0008*/ 	.word	index@(_Z15kernelWithPrintv)
	.align		4
        /*000c*/ 	.word	index@(vprintf)
	.align		4
        /*0010*/ 	.word	0x00000000
	.align		4
        /*0014*/ 	.word	0xfffffffe
	.align		4
        /*0018*/ 	.word	0x00000000
	.align		4
        /*001c*/ 	.word	0xfffffffd
	.align		4
        /*0020*/ 	.word	0x00000000
	.align		4
        /*0024*/ 	.word	0xfffffffc


//--------------------- .nv.constant4             --------------------------
	.section	.nv.constant4,"a",@progbits
	.align	8
	.align		8
.nv.constant4:
        /*0000*/ 	.dword	vprintf
	.align		8
        /*0008*/ 	.dword	$str


//--------------------- .text._Z15kernelWithPrintv --------------------------
	.section	.text._Z15kernelWithPrintv,"ax",@progbits
	.align	128
        .global         _Z15kernelWithPrintv
        .type           _Z15kernelWithPrintv,@function
        .size           _Z15kernelWithPrintv,(.L_x_2 - _Z15kernelWithPrintv)
        .other          _Z15kernelWithPrintv,@"STO_CUDA_ENTRY STV_DEFAULT"
_Z15kernelWithPrintv:
.text._Z15kernelWithPrintv:
[----:B------:R-:W0:Y:S01]  /*0000*/  LDC R1, c[0x0][0x37c] ;  /* 0x0000df00ff017b82 */ /* 0x000e220000000800 */
[----:B------:R-:W1:Y:S01]  /*0010*/  S2R R8, SR_TID.X ;  /* 0x0000000000087919 */ /* 0x000e620000002100 */
[----:B0-----:R-:W-:Y:S01]  /*0020*/  VIADD R1, R1, 0xfffffff8 ;  /* 0xfffffff801017836 */ /* 0x001fe20000000000 */
[----:B------:R-:W-:Y:S01]  /*0030*/  MOV R0, 0x0 ;  /* 0x0000000000007802 */ /* 0x000fe20000000f00 */
[----:B------:R-:W0:Y:S01]  /*0040*/  LDCU UR4, c[0x0][0x2f8] ;  /* 0x00005f00ff0477ac */ /* 0x000e220008000800 */
[----:B------:R-:W1:Y:S03]  /*0050*/  S2R R9, SR_CTAID.X ;  /* 0x0000000000097919 */ /* 0x000e660000002500 */
[----:B------:R2:W3:Y:S01]  /*0060*/  LDC.64 R2, c[0x4][R0] ;  /* 0x0100000000027b82 */ /* 0x0004e20000000a00 */
[----:B------:R-:W4:Y:S01]  /*0070*/  LDCU.64 UR6, c[0x4][0x8] ;  /* 0x01000100ff0677ac */ /* 0x000f220008000a00 */
[----:B------:R-:W5:Y:S01]  /*0080*/  LDCU UR5, c[0x0][0x2fc] ;  /* 0x00005f80ff0577ac */ /* 0x000f620008000800 */
[----:B0-----:R-:W-:Y:S01]  /*0090*/  IADD3 R6, P0, PT, R1, UR4, RZ ;  /* 0x0000000401067c10 */ /* 0x001fe2000ff1e0ff */
[----:B----4-:R-:W-:Y:S01]  /*00a0*/  IMAD.U32 R4, RZ, RZ, UR6 ;  /* 0x00000006ff047e24 */ /* 0x010fe2000f8e00ff */
[----:B------:R-:W-:-:S03]  /*00b0*/  MOV R5, UR7 ;  /* 0x0000000700057c02 */ /* 0x000fc60008000f00 */
[----:B-----5:R-:W-:Y:S01]  /*00c0*/  IMAD.X R7, RZ, RZ, UR5, P0 ;  /* 0x00000005ff077e24 */ /* 0x020fe200080e06ff */
[----:B-1----:R2:W-:Y:S07]  /*00d0*/  STL.64 [R1], R8 ;  /* 0x0000000801007387 */ /* 0x0025ee0000100a00 */
[----:B------:R-:W-:-:S07]  /*00e0*/  LEPC R20, `(.L_x_0) ;  /* 0x000000001014794e */ /* 0x000fce0000000000 */
[----:B--23--:R-:W-:Y:S05]  /*00f0*/  CALL.ABS.NOINC R2 ;  /* 0x0000000002007343 */ /* 0x00cfea0003c00000 */
.L_x_0:
[----:B------:R-:W-:Y:S05]  /*0100*/  EXIT ;  /* 0x000000000000794d */ /* 0x000fea0003800000 */
.L_x_1:
[----:B------:R-:W-:-:S00]  /*0110*/  BRA `(.L_x_1) ;  /* 0xfffffffc00fc7947 */ /* 0x000fc0000383ffff */
[----:B------:R-:W-:-:S00]  /*0120*/  NOP ;  /* 0x0000000000007918 */ /* 0x000fc00000000000 */
        /* <DEDUP_REMOVED lines=13> */
.L_x_2:


//--------------------- .nv.global.init           --------------------------
	.section	.nv.global.init,"aw",@progbits
.nv.global.init:
	.type		$str,@object
	.size		$str,(.L_0 - $str)
$str:
        /*0000*/ 	.byte	0x54, 0x68, 0x72, 0x65, 0x61, 0x64, 0x20, 0x25, 0x64, 0x20, 0x69, 0x6e, 0x20, 0x62, 0x6c, 0x6f
        /*0010*/ 	.byte	0x63, 0x6b, 0x20, 0x25, 0x64, 0x0a, 0x00
.L_0:


//--------------------- .nv.shared.reserved.0     --------------------------
	.section	.nv.shared.reserved.0,"aw",@nobits
	.weak		__nv_reservedSMEM_offset_0_alias
	.size		__nv_reservedSMEM_offset_0_alias, 0, 64
	.other		__nv_reservedSMEM_offset_0_alias,@"STO_CUDA_RESERVED_SHARED STV_DEFAULT"
__nv_reservedSMEM_offset_0_alias:
	.zero		0
	.zero		64


//--------------------- .nv.constant0._Z15kernelWithPrintv --------------------------
	.section	.nv.constant0._Z15kernelWithPrintv,"a",@progbits
	.sectionflags	@""
	.align	4
.nv.constant0._Z15kernelWithPrintv:
	.zero		896


//--------------------- SYMBOLS --------------------------

	.type		.nv.reservedSmem.offset0,@object
	.size		.nv.reservedSmem.offset0,0x4
	.type		vprintf,@function
